//
// Generated by NVIDIA NVVM Compiler
//
// Compiler Build ID: CL-36424714
// Cuda compilation tools, release 13.0, V13.0.88
// Based on NVVM 20.0.0
//

.version 9.0
.target sm_100
.address_size 64

	// .globl	_Z22add_kernel_interleavedP13INTERLEAVED_TPKS_jj

.visible .entry _Z22add_kernel_interleavedP13INTERLEAVED_TPKS_jj(
	.param .u64 .ptr .align 1 _Z22add_kernel_interleavedP13INTERLEAVED_TPKS_jj_param_0,
	.param .u64 .ptr .align 1 _Z22add_kernel_interleavedP13INTERLEAVED_TPKS_jj_param_1,
	.param .u32 _Z22add_kernel_interleavedP13INTERLEAVED_TPKS_jj_param_2,
	.param .u32 _Z22add_kernel_interleavedP13INTERLEAVED_TPKS_jj_param_3
)
{
	.reg .pred 	%p<12>;
	.reg .b32 	%r<160>;
	.reg .b64 	%rd<8>;

	ld.param.u64 	%rd3, [_Z22add_kernel_interleavedP13INTERLEAVED_TPKS_jj_param_0];
	ld.param.u64 	%rd4, [_Z22add_kernel_interleavedP13INTERLEAVED_TPKS_jj_param_1];
	ld.param.u32 	%r19, [_Z22add_kernel_interleavedP13INTERLEAVED_TPKS_jj_param_2];
	ld.param.u32 	%r20, [_Z22add_kernel_interleavedP13INTERLEAVED_TPKS_jj_param_3];
	mov.u32 	%r21, %ctaid.x;
	mov.u32 	%r22, %ntid.x;
	mov.u32 	%r23, %tid.x;
	mad.lo.s32 	%r1, %r21, %r22, %r23;
	setp.ge.u32 	%p1, %r1, %r20;
	setp.eq.s32 	%p2, %r19, 0;
	or.pred  	%p3, %p1, %p2;
	@%p3 bra 	$L__BB0_12;
	cvta.to.global.u64 	%rd5, %rd4;
	cvta.to.global.u64 	%rd6, %rd3;
	mul.wide.u32 	%rd7, %r1, 16;
	add.s64 	%rd1, %rd5, %rd7;
	add.s64 	%rd2, %rd6, %rd7;
	add.s32 	%r24, %r19, -1;
	and.b32  	%r2, %r19, 7;
	setp.lt.u32 	%p4, %r24, 7;
	@%p4 bra 	$L__BB0_4;
	ld.global.u32 	%r159, [%rd2];
	ld.global.u32 	%r158, [%rd2+4];
	ld.global.u32 	%r157, [%rd2+8];
	ld.global.u32 	%r156, [%rd2+12];
	and.b32  	%r25, %r19, -8;
	neg.s32 	%r155, %r25;
$L__BB0_3:
	.pragma "nounroll";
	ld.global.u32 	%r26, [%rd1];
	add.s32 	%r27, %r159, %r26;
	st.global.u32 	[%rd2], %r27;
	ld.global.u32 	%r28, [%rd1+4];
	add.s32 	%r29, %r158, %r28;
	st.global.u32 	[%rd2+4], %r29;
	ld.global.u32 	%r30, [%rd1+8];
	add.s32 	%r31, %r157, %r30;
	st.global.u32 	[%rd2+8], %r31;
	ld.global.u32 	%r32, [%rd1+12];
	add.s32 	%r33, %r156, %r32;
	st.global.u32 	[%rd2+12], %r33;
	ld.global.u32 	%r34, [%rd1];
	add.s32 	%r35, %r27, %r34;
	st.global.u32 	[%rd2], %r35;
	ld.global.u32 	%r36, [%rd1+4];
	add.s32 	%r37, %r29, %r36;
	st.global.u32 	[%rd2+4], %r37;
	ld.global.u32 	%r38, [%rd1+8];
	add.s32 	%r39, %r31, %r38;
	st.global.u32 	[%rd2+8], %r39;
	ld.global.u32 	%r40, [%rd1+12];
	add.s32 	%r41, %r33, %r40;
	st.global.u32 	[%rd2+12], %r41;
	ld.global.u32 	%r42, [%rd1];
	add.s32 	%r43, %r35, %r42;
	st.global.u32 	[%rd2], %r43;
	ld.global.u32 	%r44, [%rd1+4];
	add.s32 	%r45, %r37, %r44;
	st.global.u32 	[%rd2+4], %r45;
	ld.global.u32 	%r46, [%rd1+8];
	add.s32 	%r47, %r39, %r46;
	st.global.u32 	[%rd2+8], %r47;
	ld.global.u32 	%r48, [%rd1+12];
	add.s32 	%r49, %r41, %r48;
	st.global.u32 	[%rd2+12], %r49;
	ld.global.u32 	%r50, [%rd1];
	add.s32 	%r51, %r43, %r50;
	st.global.u32 	[%rd2], %r51;
	ld.global.u32 	%r52, [%rd1+4];
	add.s32 	%r53, %r45, %r52;
	st.global.u32 	[%rd2+4], %r53;
	ld.global.u32 	%r54, [%rd1+8];
	add.s32 	%r55, %r47, %r54;
	st.global.u32 	[%rd2+8], %r55;
	ld.global.u32 	%r56, [%rd1+12];
	add.s32 	%r57, %r49, %r56;
	st.global.u32 	[%rd2+12], %r57;
	ld.global.u32 	%r58, [%rd1];
	add.s32 	%r59, %r51, %r58;
	st.global.u32 	[%rd2], %r59;
	ld.global.u32 	%r60, [%rd1+4];
	add.s32 	%r61, %r53, %r60;
	st.global.u32 	[%rd2+4], %r61;
	ld.global.u32 	%r62, [%rd1+8];
	add.s32 	%r63, %r55, %r62;
	st.global.u32 	[%rd2+8], %r63;
	ld.global.u32 	%r64, [%rd1+12];
	add.s32 	%r65, %r57, %r64;
	st.global.u32 	[%rd2+12], %r65;
	ld.global.u32 	%r66, [%rd1];
	add.s32 	%r67, %r59, %r66;
	st.global.u32 	[%rd2], %r67;
	ld.global.u32 	%r68, [%rd1+4];
	add.s32 	%r69, %r61, %r68;
	st.global.u32 	[%rd2+4], %r69;
	ld.global.u32 	%r70, [%rd1+8];
	add.s32 	%r71, %r63, %r70;
	st.global.u32 	[%rd2+8], %r71;
	ld.global.u32 	%r72, [%rd1+12];
	add.s32 	%r73, %r65, %r72;
	st.global.u32 	[%rd2+12], %r73;
	ld.global.u32 	%r74, [%rd1];
	add.s32 	%r75, %r67, %r74;
	st.global.u32 	[%rd2], %r75;
	ld.global.u32 	%r76, [%rd1+4];
	add.s32 	%r77, %r69, %r76;
	st.global.u32 	[%rd2+4], %r77;
	ld.global.u32 	%r78, [%rd1+8];
	add.s32 	%r79, %r71, %r78;
	st.global.u32 	[%rd2+8], %r79;
	ld.global.u32 	%r80, [%rd1+12];
	add.s32 	%r81, %r73, %r80;
	st.global.u32 	[%rd2+12], %r81;
	ld.global.u32 	%r82, [%rd1];
	add.s32 	%r159, %r75, %r82;
	st.global.u32 	[%rd2], %r159;
	ld.global.u32 	%r83, [%rd1+4];
	add.s32 	%r158, %r77, %r83;
	st.global.u32 	[%rd2+4], %r158;
	ld.global.u32 	%r84, [%rd1+8];
	add.s32 	%r157, %r79, %r84;
	st.global.u32 	[%rd2+8], %r157;
	ld.global.u32 	%r85, [%rd1+12];
	add.s32 	%r156, %r81, %r85;
	st.global.u32 	[%rd2+12], %r156;
	add.s32 	%r155, %r155, 8;
	setp.ne.s32 	%p5, %r155, 0;
	@%p5 bra 	$L__BB0_3;
$L__BB0_4:
	setp.eq.s32 	%p6, %r2, 0;
	@%p6 bra 	$L__BB0_12;
	and.b32  	%r18, %r19, 3;
	setp.lt.u32 	%p7, %r2, 4;
	@%p7 bra 	$L__BB0_7;
	ld.global.u32 	%r86, [%rd1];
	ld.global.u32 	%r87, [%rd2];
	add.s32 	%r88, %r87, %r86;
	st.global.u32 	[%rd2], %r88;
	ld.global.u32 	%r89, [%rd1+4];
	ld.global.u32 	%r90, [%rd2+4];
	add.s32 	%r91, %r90, %r89;
	st.global.u32 	[%rd2+4], %r91;
	ld.global.u32 	%r92, [%rd1+8];
	ld.global.u32 	%r93, [%rd2+8];
	add.s32 	%r94, %r93, %r92;
	st.global.u32 	[%rd2+8], %r94;
	ld.global.u32 	%r95, [%rd1+12];
	ld.global.u32 	%r96, [%rd2+12];
	add.s32 	%r97, %r96, %r95;
	st.global.u32 	[%rd2+12], %r97;
	ld.global.u32 	%r98, [%rd1];
	add.s32 	%r99, %r88, %r98;
	st.global.u32 	[%rd2], %r99;
	ld.global.u32 	%r100, [%rd1+4];
	add.s32 	%r101, %r91, %r100;
	st.global.u32 	[%rd2+4], %r101;
	ld.global.u32 	%r102, [%rd1+8];
	add.s32 	%r103, %r94, %r102;
	st.global.u32 	[%rd2+8], %r103;
	ld.global.u32 	%r104, [%rd1+12];
	add.s32 	%r105, %r97, %r104;
	st.global.u32 	[%rd2+12], %r105;
	ld.global.u32 	%r106, [%rd1];
	add.s32 	%r107, %r99, %r106;
	st.global.u32 	[%rd2], %r107;
	ld.global.u32 	%r108, [%rd1+4];
	add.s32 	%r109, %r101, %r108;
	st.global.u32 	[%rd2+4], %r109;
	ld.global.u32 	%r110, [%rd1+8];
	add.s32 	%r111, %r103, %r110;
	st.global.u32 	[%rd2+8], %r111;
	ld.global.u32 	%r112, [%rd1+12];
	add.s32 	%r113, %r105, %r112;
	st.global.u32 	[%rd2+12], %r113;
	ld.global.u32 	%r114, [%rd1];
	add.s32 	%r115, %r107, %r114;
	st.global.u32 	[%rd2], %r115;
	ld.global.u32 	%r116, [%rd1+4];
	add.s32 	%r117, %r109, %r116;
	st.global.u32 	[%rd2+4], %r117;
	ld.global.u32 	%r118, [%rd1+8];
	add.s32 	%r119, %r111, %r118;
	st.global.u32 	[%rd2+8], %r119;
	ld.global.u32 	%r120, [%rd1+12];
	add.s32 	%r121, %r113, %r120;
	st.global.u32 	[%rd2+12], %r121;
$L__BB0_7:
	setp.eq.s32 	%p8, %r18, 0;
	@%p8 bra 	$L__BB0_12;
	setp.eq.s32 	%p9, %r18, 1;
	@%p9 bra 	$L__BB0_10;
	ld.global.u32 	%r122, [%rd1];
	ld.global.u32 	%r123, [%rd2];
	add.s32 	%r124, %r123, %r122;
	st.global.u32 	[%rd2], %r124;
	ld.global.u32 	%r125, [%rd1+4];
	ld.global.u32 	%r126, [%rd2+4];
	add.s32 	%r127, %r126, %r125;
	st.global.u32 	[%rd2+4], %r127;
	ld.global.u32 	%r128, [%rd1+8];
	ld.global.u32 	%r129, [%rd2+8];
	add.s32 	%r130, %r129, %r128;
	st.global.u32 	[%rd2+8], %r130;
	ld.global.u32 	%r131, [%rd1+12];
	ld.global.u32 	%r132, [%rd2+12];
	add.s32 	%r133, %r132, %r131;
	st.global.u32 	[%rd2+12], %r133;
	ld.global.u32 	%r134, [%rd1];
	add.s32 	%r135, %r124, %r134;
	st.global.u32 	[%rd2], %r135;
	ld.global.u32 	%r136, [%rd1+4];
	add.s32 	%r137, %r127, %r136;
	st.global.u32 	[%rd2+4], %r137;
	ld.global.u32 	%r138, [%rd1+8];
	add.s32 	%r139, %r130, %r138;
	st.global.u32 	[%rd2+8], %r139;
	ld.global.u32 	%r140, [%rd1+12];
	add.s32 	%r141, %r133, %r140;
	st.global.u32 	[%rd2+12], %r141;
$L__BB0_10:
	and.b32  	%r142, %r19, 1;
	setp.eq.b32 	%p10, %r142, 1;
	not.pred 	%p11, %p10;
	@%p11 bra 	$L__BB0_12;
	ld.global.u32 	%r143, [%rd1];
	ld.global.u32 	%r144, [%rd2];
	add.s32 	%r145, %r144, %r143;
	st.global.u32 	[%rd2], %r145;
	ld.global.u32 	%r146, [%rd1+4];
	ld.global.u32 	%r147, [%rd2+4];
	add.s32 	%r148, %r147, %r146;
	st.global.u32 	[%rd2+4], %r148;
	ld.global.u32 	%r149, [%rd1+8];
	ld.global.u32 	%r150, [%rd2+8];
	add.s32 	%r151, %r150, %r149;
	st.global.u32 	[%rd2+8], %r151;
	ld.global.u32 	%r152, [%rd1+12];
	ld.global.u32 	%r153, [%rd2+12];
	add.s32 	%r154, %r153, %r152;
	st.global.u32 	[%rd2+12], %r154;
$L__BB0_12:
	ret;

}
	// .globl	_Z17bitreverse_kernelPv
.visible .entry _Z17bitreverse_kernelPv(
	.param .u64 .ptr .align 1 _Z17bitreverse_kernelPv_param_0
)
{
	.reg .b32 	%r<18>;
	.reg .b64 	%rd<5>;

	ld.param.u64 	%rd1, [_Z17bitreverse_kernelPv_param_0];
	cvta.to.global.u64 	%rd2, %rd1;
	mov.u32 	%r1, %tid.x;
	mul.wide.u32 	%rd3, %r1, 4;
	add.s64 	%rd4, %rd2, %rd3;
	ld.global.u32 	%r2, [%rd4];
	shr.u32 	%r3, %r2, 4;
	and.b32  	%r4, %r3, 252645135;
	shl.b32 	%r5, %r2, 4;
	and.b32  	%r6, %r5, -252645136;
	or.b32  	%r7, %r4, %r6;
	shr.u32 	%r8, %r7, 2;
	and.b32  	%r9, %r8, 858993459;
	shl.b32 	%r10, %r7, 2;
	and.b32  	%r11, %r10, -858993460;
	or.b32  	%r12, %r9, %r11;
	shr.u32 	%r13, %r12, 1;
	and.b32  	%r14, %r13, 1431655765;
	shl.b32 	%r15, %r12, 1;
	and.b32  	%r16, %r15, -1431655766;
	or.b32  	%r17, %r14, %r16;
	st.global.u32 	[%rd4], %r17;
	ret;

}


// ===== COMPILED SASS (sm_100) =====

	.target	sm_100

	.elftype	@"ET_EXEC"


//--------------------- .note.nv.tkinfo           --------------------------
	.section	.note.nv.tkinfo,"",@"SHT_NOTE"
	.sectionflags	@"SHF_NOTE_NV_TKINFO"
	.tkinfo
        /*0018*/ 	.word	0x00000002
        /*0030*/ 	.string	""
        /*0030*/ 	.string	"ptxas"
        /*0030*/ 	.string	"Cuda compilation tools, release 13.0, V13.0.88"
        /*0030*/ 	.string	"Build cuda_13.0.r13.0/compiler.36424714_0"
        /*0030*/ 	.string	"-arch sm_100 -m 64 "



//--------------------- .note.nv.cuinfo           --------------------------
	.section	.note.nv.cuinfo,"",@"SHT_NOTE"
	.sectionflags	@"SHF_NOTE_NV_CUINFO"
        /*0018*/ 	.short	0x0002
        /*001a*/ 	.short	0x0064
        /*001c*/ 	.short	0x0082
	.zero		2


//--------------------- .nv.info                  --------------------------
	.section	.nv.info,"",@"SHT_CUDA_INFO"
	.align	4


	//----- nvinfo : EIATTR_REGCOUNT
	.align		4
        /*0000*/ 	.byte	0x04, 0x2f
        /*0002*/ 	.short	(.L_1 - .L_0)
	.align		4
.L_0:
        /*0004*/ 	.word	index@(_Z22add_kernel_interleavedP13INTERLEAVED_TPKS_jj)
        /*0008*/ 	.word	0x00000010


	//----- nvinfo : EIATTR_FRAME_SIZE
	.align		4
.L_1:
        /*000c*/ 	.byte	0x04, 0x11
        /*000e*/ 	.short	(.L_3 - .L_2)
	.align		4
.L_2:
        /*0010*/ 	.word	index@(_Z22add_kernel_interleavedP13INTERLEAVED_TPKS_jj)
        /*0014*/ 	.word	0x00000000


	//----- nvinfo : EIATTR_REGCOUNT
	.align		4
.L_3:
        /*0018*/ 	.byte	0x04, 0x2f
        /*001a*/ 	.short	(.L_5 - .L_4)
	.align		4
.L_4:
        /*001c*/ 	.word	index@(_Z17bitreverse_kernelPv)
        /*0020*/ 	.word	0x00000008


	//----- nvinfo : EIATTR_FRAME_SIZE
	.align		4
.L_5:
        /*0024*/ 	.byte	0x04, 0x11
        /*0026*/ 	.short	(.L_7 - .L_6)
	.align		4
.L_6:
        /*0028*/ 	.word	index@(_Z17bitreverse_kernelPv)
        /*002c*/ 	.word	0x00000000


	//----- nvinfo : EIATTR_MIN_STACK_SIZE
	.align		4
.L_7:
        /*0030*/ 	.byte	0x04, 0x12
        /*0032*/ 	.short	(.L_9 - .L_8)
	.align		4
.L_8:
        /*0034*/ 	.word	index@(_Z17bitreverse_kernelPv)
        /*0038*/ 	.word	0x00000000


	//----- nvinfo : EIATTR_MIN_STACK_SIZE
	.align		4
.L_9:
        /*003c*/ 	.byte	0x04, 0x12
        /*003e*/ 	.short	(.L_11 - .L_10)
	.align		4
.L_10:
        /*0040*/ 	.word	index@(_Z22add_kernel_interleavedP13INTERLEAVED_TPKS_jj)
        /*0044*/ 	.word	0x00000000
.L_11:


//--------------------- .nv.compat                --------------------------
	.section	.nv.compat,"",@"SHT_CUDA_COMPAT_INFO"
	.align	4
        /*0000*/ 	.byte	0x02, 0x09, 0x00, 0x00, 0x02, 0x02, 0x01, 0x00, 0x02, 0x05, 0x05, 0x00, 0x03, 0x07, 0x01, 0x01
        /*0010*/ 	.byte	0x02, 0x03, 0x00, 0x00, 0x02, 0x06, 0x01, 0x00, 0x04, 0x0b, 0x08, 0x00, 0x09, 0x00, 0x00, 0x00
        /*0020*/ 	.byte	0x00, 0x00, 0x00, 0x00


//--------------------- .nv.info._Z17bitreverse_kernelPv --------------------------
	.section	.nv.info._Z17bitreverse_kernelPv,"",@"SHT_CUDA_INFO"
	.sectionflags	@""
	.align	4


	//----- nvinfo : EIATTR_CUDA_API_VERSION
	.align		4
        /*0000*/ 	.byte	0x04, 0x37
        /*0002*/ 	.short	(.L_13 - .L_12)
.L_12:
        /*0004*/ 	.word	0x00000082


	//----- nvinfo : EIATTR_KPARAM_INFO
	.align		4
.L_13:
        /*0008*/ 	.byte	0x04, 0x17
        /*000a*/ 	.short	(.L_15 - .L_14)
.L_14:
        /*000c*/ 	.word	0x00000000
        /*0010*/ 	.short	0x0000
        /*0012*/ 	.short	0x0000
        /*0014*/ 	.byte	0x00, 0xf5, 0x21, 0x00


	//----- nvinfo : EIATTR_SPARSE_MMA_MASK
	.align		4
.L_15:
        /*0018*/ 	.byte	0x03, 0x50
        /*001a*/ 	.short	0x0000


	//----- nvinfo : EIATTR_MAXREG_COUNT
	.align		4
        /*001c*/ 	.byte	0x03, 0x1b
        /*001e*/ 	.short	0x00ff


	//----- nvinfo : EIATTR_MERCURY_ISA_VERSION
	.align		4
        /*0020*/ 	.byte	0x03, 0x5f
        /*0022*/ 	.short	0x0101


	//----- nvinfo : EIATTR_VRC_CTA_INIT_COUNT
	.align		4
        /*0024*/ 	.byte	0x02, 0x4a
	.zero		1
	.zero		1


	//----- nvinfo : EIATTR_EXIT_INSTR_OFFSETS
	.align		4
        /*0028*/ 	.byte	0x04, 0x1c
        /*002a*/ 	.short	(.L_17 - .L_16)


	//   ....[0]....
.L_16:
        /*002c*/ 	.word	0x00000130


	//----- nvinfo : EIATTR_CBANK_PARAM_SIZE
	.align		4
.L_17:
        /*0030*/ 	.byte	0x03, 0x19
        /*0032*/ 	.short	0x0008


	//----- nvinfo : EIATTR_PARAM_CBANK
	.align		4
        /*0034*/ 	.byte	0x04, 0x0a
        /*0036*/ 	.short	(.L_19 - .L_18)
	.align		4
.L_18:
        /*0038*/ 	.word	index@(.nv.constant0._Z17bitreverse_kernelPv)
        /*003c*/ 	.short	0x0380
        /*003e*/ 	.short	0x0008


	//----- nvinfo : EIATTR_SW_WAR
	.align		4
.L_19:
        /*0040*/ 	.byte	0x04, 0x36
        /*0042*/ 	.short	(.L_21 - .L_20)
.L_20:
        /*0044*/ 	.word	0x00000008
.L_21:


//--------------------- .nv.info._Z22add_kernel_interleavedP13INTERLEAVED_TPKS_jj --------------------------
	.section	.nv.info._Z22add_kernel_interleavedP13INTERLEAVED_TPKS_jj,"",@"SHT_CUDA_INFO"
	.sectionflags	@""
	.align	4


	//----- nvinfo : EIATTR_CUDA_API_VERSION
	.align		4
        /*0000*/ 	.byte	0x04, 0x37
        /*0002*/ 	.short	(.L_23 - .L_22)
.L_22:
        /*0004*/ 	.word	0x00000082


	//----- nvinfo : EIATTR_KPARAM_INFO
	.align		4
.L_23:
        /*0008*/ 	.byte	0x04, 0x17
        /*000a*/ 	.short	(.L_25 - .L_24)
.L_24:
        /*000c*/ 	.word	0x00000000
        /*0010*/ 	.short	0x0003
        /*0012*/ 	.short	0x0014
        /*0014*/ 	.byte	0x00, 0xf0, 0x11, 0x00


	//----- nvinfo : EIATTR_KPARAM_INFO
	.align		4
.L_25:
        /*0018*/ 	.byte	0x04, 0x17
        /*001a*/ 	.short	(.L_27 - .L_26)
.L_26:
        /*001c*/ 	.word	0x00000000
        /*0020*/ 	.short	0x0002
        /*0022*/ 	.short	0x0010
        /*0024*/ 	.byte	0x00, 0xf0, 0x11, 0x00


	//----- nvinfo : EIATTR_KPARAM_INFO
	.align		4
.L_27:
        /*0028*/ 	.byte	0x04, 0x17
        /*002a*/ 	.short	(.L_29 - .L_28)
.L_28:
        /*002c*/ 	.word	0x00000000
        /*0030*/ 	.short	0x0001
        /*0032*/ 	.short	0x0008
        /*0034*/ 	.byte	0x00, 0xf5, 0x21, 0x00


	//----- nvinfo : EIATTR_KPARAM_INFO
	.align		4
.L_29:
        /*0038*/ 	.byte	0x04, 0x17
        /*003a*/ 	.short	(.L_31 - .L_30)
.L_30:
        /*003c*/ 	.word	0x00000000
        /*0040*/ 	.short	0x0000
        /*0042*/ 	.short	0x0000
        /*0044*/ 	.byte	0x00, 0xf5, 0x21, 0x00


	//----- nvinfo : EIATTR_SPARSE_MMA_MASK
	.align		4
.L_31:
        /*0048*/ 	.byte	0x03, 0x50
        /*004a*/ 	.short	0x0000


	//----- nvinfo : EIATTR_MAXREG_COUNT
	.align		4
        /*004c*/ 	.byte	0x03, 0x1b
        /*004e*/ 	.short	0x00ff


	//----- nvinfo : EIATTR_MERCURY_ISA_VERSION
	.align		4
        /*0050*/ 	.byte	0x03, 0x5f
        /*0052*/ 	.short	0x0101


	//----- nvinfo : EIATTR_VRC_CTA_INIT_COUNT
	.align		4
        /*0054*/ 	.byte	0x02, 0x4a
	.zero		1
	.zero		1


	//----- nvinfo : EIATTR_EXIT_INSTR_OFFSETS
	.align		4
        /*0058*/ 	.byte	0x04, 0x1c
        /*005a*/ 	.short	(.L_33 - .L_32)


	//   ....[0]....
.L_32:
        /*005c*/ 	.word	0x00000080


	//   ....[1]....
        /*0060*/ 	.word	0x000007c0


	//   ....[2]....
        /*0064*/ 	.word	0x00000b50


	//   ....[3]....
        /*0068*/ 	.word	0x00000d60


	//   ....[4]....
        /*006c*/ 	.word	0x00000e70


	//----- nvinfo : EIATTR_CBANK_PARAM_SIZE
	.align		4
.L_33:
        /*0070*/ 	.byte	0x03, 0x19
        /*0072*/ 	.short	0x0018


	//----- nvinfo : EIATTR_PARAM_CBANK
	.align		4
        /*0074*/ 	.byte	0x04, 0x0a
        /*0076*/ 	.short	(.L_35 - .L_34)
	.align		4
.L_34:
        /*0078*/ 	.word	index@(.nv.constant0._Z22add_kernel_interleavedP13INTERLEAVED_TPKS_jj)
        /*007c*/ 	.short	0x0380
        /*007e*/ 	.short	0x0018


	//----- nvinfo : EIATTR_SW_WAR
	.align		4
.L_35:
        /*0080*/ 	.byte	0x04, 0x36
        /*0082*/ 	.short	(.L_37 - .L_36)
.L_36:
        /*0084*/ 	.word	0x00000008
.L_37:


//--------------------- .nv.callgraph             --------------------------
	.section	.nv.callgraph,"",@"SHT_CUDA_CALLGRAPH"
	.align	4
	.sectionentsize	8
	.align		4
        /*0000*/ 	.word	0x00000000
	.align		4
        /*0004*/ 	.word	0xffffffff
	.align		4
        /*0008*/ 	.word	0x00000000
	.align		4
        /*000c*/ 	.word	0xfffffffe
	.align		4
        /*0010*/ 	.word	0x00000000
	.align		4
        /*0014*/ 	.word	0xfffffffd
	.align		4
        /*0018*/ 	.word	0x00000000
	.align		4
        /*001c*/ 	.word	0xfffffffc


//--------------------- .text._Z17bitreverse_kernelPv --------------------------
	.section	.text._Z17bitreverse_kernelPv,"ax",@progbits
	.align	128
        .global         _Z17bitreverse_kernelPv
        .type           _Z17bitreverse_kernelPv,@function
        .size           _Z17bitreverse_kernelPv,(.L_x_6 - _Z17bitreverse_kernelPv)
        .other          _Z17bitreverse_kernelPv,@"STO_CUDA_ENTRY STV_DEFAULT"
_Z17bitreverse_kernelPv:
.text._Z17bitreverse_kernelPv:
[----:B------:R-:W-:Y:S01]  /*0000*/  LDC R1, c[0x0][0x37c] ;  /* 0x0000df00ff017b82 */ /* 0x000fe20000000800 */
[----:B------:R-:W0:Y:S07]  /*0010*/  S2R R5, SR_TID.X ;  /* 0x0000000000057919 */ /* 0x000e2e0000002100 */
[----:B------:R-:W0:Y:S01]  /*0020*/  LDC.64 R2, c[0x0][0x380] ;  /* 0x0000e000ff027b82 */ /* 0x000e220000000a00 */
[----:B------:R-:W1:Y:S01]  /*0030*/  LDCU.64 UR4, c[0x0][0x358] ;  /* 0x00006b00ff0477ac */ /* 0x000e620008000a00 */
[----:B0-----:R-:W-:-:S05]  /*0040*/  IMAD.WIDE.U32 R2, R5, 0x4, R2 ;  /* 0x0000000405027825 */ /* 0x001fca00078e0002 */
[----:B-1----:R-:W2:Y:S02]  /*0050*/  LDG.E R0, desc[UR4][R2.64] ;  /* 0x0000000402007981 */ /* 0x002ea4000c1e1900 */
[----:B--2---:R-:W-:Y:S01]  /*0060*/  SHF.R.U32.HI R4, RZ, 0x4, R0 ;  /* 0x00000004ff047819 */ /* 0x004fe20000011600 */
[----:B------:R-:W-:-:S03]  /*0070*/  IMAD.SHL.U32 R5, R0, 0x10, RZ ;  /* 0x0000001000057824 */ /* 0x000fc600078e00ff */
[----:B------:R-:W-:-:S04]  /*0080*/  LOP3.LUT R4, R4, 0xf0f0f0f, RZ, 0xc0, !PT ;  /* 0x0f0f0f0f04047812 */ /* 0x000fc800078ec0ff */
[----:B------:R-:W-:-:S04]  /*0090*/  LOP3.LUT R4, R4, 0xf0f0f0f0, R5, 0xf8, !PT ;  /* 0xf0f0f0f004047812 */ /* 0x000fc800078ef805 */
[----:B------:R-:W-:Y:S01]  /*00a0*/  SHF.R.U32.HI R0, RZ, 0x2, R4 ;  /* 0x00000002ff007819 */ /* 0x000fe20000011604 */
[----:B------:R-:W-:-:S03]  /*00b0*/  IMAD.SHL.U32 R5, R4, 0x4, RZ ;  /* 0x0000000404057824 */ /* 0x000fc600078e00ff */
[----:B------:R-:W-:-:S04]  /*00c0*/  LOP3.LUT R0, R0, 0x33333333, RZ, 0xc0, !PT ;  /* 0x3333333300007812 */ /* 0x000fc800078ec0ff */
[----:B------:R-:W-:-:S04]  /*00d0*/  LOP3.LUT R0, R0, 0xcccccccc, R5, 0xf8, !PT ;  /* 0xcccccccc00007812 */ /* 0x000fc800078ef805 */
[----:B------:R-:W-:Y:S01]  /*00e0*/  SHF.R.U32.HI R4, RZ, 0x1, R0 ;  /* 0x00000001ff047819 */ /* 0x000fe20000011600 */
[----:B------:R-:W-:-:S03]  /*00f0*/  IMAD.SHL.U32 R5, R0, 0x2, RZ ;  /* 0x0000000200057824 */ /* 0x000fc600078e00ff */
[----:B------:R-:W-:-:S04]  /*0100*/  LOP3.LUT R4, R4, 0x55555555, RZ, 0xc0, !PT ;  /* 0x5555555504047812 */ /* 0x000fc800078ec0ff */
[----:B------:R-:W-:-:S05]  /*0110*/  LOP3.LUT R5, R4, 0xaaaaaaaa, R5, 0xf8, !PT ;  /* 0xaaaaaaaa04057812 */ /* 0x000fca00078ef805 */
[----:B------:R-:W-:Y:S01]  /*0120*/  STG.E desc[UR4][R2.64], R5 ;  /* 0x0000000502007986 */ /* 0x000fe2000c101904 */
[----:B------:R-:W-:Y:S05]  /*0130*/  EXIT ;  /* 0x000000000000794d */ /* 0x000fea0003800000 */
.L_x_0:
[----:B------:R-:W-:-:S00]  /*0140*/  BRA `(.L_x_0) ;  /* 0xfffffffc00fc7947 */ /* 0x000fc0000383ffff */
[----:B------:R-:W-:-:S00]  /*0150*/  NOP ;  /* 0x0000000000007918 */ /* 0x000fc00000000000 */
        /* <DEDUP_REMOVED lines=10> */
.L_x_6:


//--------------------- .text._Z22add_kernel_interleavedP13INTERLEAVED_TPKS_jj --------------------------
	.section	.text._Z22add_kernel_interleavedP13INTERLEAVED_TPKS_jj,"ax",@progbits
	.align	128
        .global         _Z22add_kernel_interleavedP13INTERLEAVED_TPKS_jj
        .type           _Z22add_kernel_interleavedP13INTERLEAVED_TPKS_jj,@function
        .size           _Z22add_kernel_interleavedP13INTERLEAVED_TPKS_jj,(.L_x_7 - _Z22add_kernel_interleavedP13INTERLEAVED_TPKS_jj)
        .other          _Z22add_kernel_interleavedP13INTERLEAVED_TPKS_jj,@"STO_CUDA_ENTRY STV_DEFAULT"
_Z22add_kernel_interleavedP13INTERLEAVED_TPKS_jj:
.text._Z22add_kernel_interleavedP13INTERLEAVED_TPKS_jj:
[----:B------:R-:W-:Y:S01]  /*0000*/  LDC R1, c[0x0][0x37c] ;  /* 0x0000df00ff017b82 */ /* 0x000fe20000000800 */
[----:B------:R-:W0:Y:S07]  /*0010*/  S2R R0, SR_TID.X ;  /* 0x0000000000007919 */ /* 0x000e2e0000002100 */
[----:B------:R-:W0:Y:S08]  /*0020*/  S2UR UR4, SR_CTAID.X ;  /* 0x00000000000479c3 */ /* 0x000e300000002500 */
[----:B------:R-:W0:Y:S08]  /*0030*/  LDC R9, c[0x0][0x360] ;  /* 0x0000d800ff097b82 */ /* 0x000e300000000800 */
[----:B------:R-:W1:Y:S01]  /*0040*/  LDC.64 R2, c[0x0][0x390] ;  /* 0x0000e400ff027b82 */ /* 0x000e620000000a00 */
[----:B0-----:R-:W-:Y:S01]  /*0050*/  IMAD R9, R9, UR4, R0 ;  /* 0x0000000409097c24 */ /* 0x001fe2000f8e0200 */
[----:B-1----:R-:W-:-:S04]  /*0060*/  ISETP.NE.AND P0, PT, R2, RZ, PT ;  /* 0x000000ff0200720c */ /* 0x002fc80003f05270 */
[----:B------:R-:W-:-:S13]  /*0070*/  ISETP.GE.U32.OR P0, PT, R9, R3, !P0 ;  /* 0x000000030900720c */ /* 0x000fda0004706470 */
[----:B------:R-:W-:Y:S05]  /*0080*/  @P0 EXIT ;  /* 0x000000000000094d */ /* 0x000fea0003800000 */
[----:B------:R-:W0:Y:S01]  /*0090*/  LDC.64 R4, c[0x0][0x388] ;  /* 0x0000e200ff047b82 */ /* 0x000e220000000a00 */
[C---:B------:R-:W-:Y:S01]  /*00a0*/  VIADD R0, R2.reuse, 0xffffffff ;  /* 0xffffffff02007836 */ /* 0x040fe20000000000 */
[----:B------:R-:W-:Y:S01]  /*00b0*/  LOP3.LUT R10, R2, 0x7, RZ, 0xc0, !PT ;  /* 0x00000007020a7812 */ /* 0x000fe200078ec0ff */
[----:B------:R-:W1:Y:S03]  /*00c0*/  LDCU.64 UR4, c[0x0][0x358] ;  /* 0x00006b00ff0477ac */ /* 0x000e660008000a00 */
[----:B------:R-:W-:Y:S02]  /*00d0*/  ISETP.GE.U32.AND P1, PT, R0, 0x7, PT ;  /* 0x000000070000780c */ /* 0x000fe40003f26070 */
[----:B------:R-:W2:Y:S01]  /*00e0*/  LDC.64 R6, c[0x0][0x380] ;  /* 0x0000e000ff067b82 */ /* 0x000ea20000000a00 */
[----:B------:R-:W-:Y:S01]  /*00f0*/  ISETP.NE.AND P0, PT, R10, RZ, PT ;  /* 0x000000ff0a00720c */ /* 0x000fe20003f05270 */
[----:B0-----:R-:W-:-:S04]  /*0100*/  IMAD.WIDE.U32 R4, R9, 0x10, R4 ;  /* 0x0000001009047825 */ /* 0x001fc800078e0004 */
[----:B--2---:R-:W-:-:S05]  /*0110*/  IMAD.WIDE.U32 R6, R9, 0x10, R6 ;  /* 0x0000001009067825 */ /* 0x004fca00078e0006 */
[----:B-1----:R-:W-:Y:S05]  /*0120*/  @!P1 BRA `(.L_x_1) ;  /* 0x0000000400a49947 */ /* 0x002fea0003800000 */
[----:B------:R0:W5:Y:S04]  /*0130*/  LDG.E R3, desc[UR4][R6.64] ;  /* 0x0000000406037981 */ /* 0x000168000c1e1900 */
[----:B------:R0:W5:Y:S04]  /*0140*/  LDG.E R9, desc[UR4][R6.64+0x4] ;  /* 0x0000040406097981 */ /* 0x000168000c1e1900 */
[----:B------:R0:W5:Y:S04]  /*0150*/  LDG.E R11, desc[UR4][R6.64+0x8] ;  /* 0x00000804060b7981 */ /* 0x000168000c1e1900 */
[----:B------:R0:W5:Y:S01]  /*0160*/  LDG.E R13, desc[UR4][R6.64+0xc] ;  /* 0x00000c04060d7981 */ /* 0x000162000c1e1900 */
[----:B------:R-:W-:-:S05]  /*0170*/  LOP3.LUT R0, R2, 0xfffffff8, RZ, 0xc0, !PT ;  /* 0xfffffff802007812 */ /* 0x000fca00078ec0ff */
[----:B------:R-:W-:-:S07]  /*0180*/  IMAD.MOV R0, RZ, RZ, -R0 ;  /* 0x000000ffff007224 */ /* 0x000fce00078e0a00 */
.L_x_2:
[----:B------:R-:W2:Y:S02]  /*0190*/  LDG.E R8, desc[UR4][R4.64] ;  /* 0x0000000404087981 */ /* 0x000ea4000c1e1900 */
[----:B-12--5:R-:W-:-:S05]  /*01a0*/  IADD3 R3, PT, PT, R8, R3, RZ ;  /* 0x0000000308037210 */ /* 0x026fca0007ffe0ff */
[----:B------:R1:W-:Y:S04]  /*01b0*/  STG.E desc[UR4][R6.64], R3 ;  /* 0x0000000306007986 */ /* 0x0003e8000c101904 */
[----:B------:R-:W2:Y:S02]  /*01c0*/  LDG.E R8, desc[UR4][R4.64+0x4] ;  /* 0x0000040404087981 */ /* 0x000ea4000c1e1900 */
[----:B--2---:R-:W-:-:S05]  /*01d0*/  IMAD.IADD R9, R8, 0x1, R9 ;  /* 0x0000000108097824 */ /* 0x004fca00078e0209 */
[----:B------:R2:W-:Y:S04]  /*01e0*/  STG.E desc[UR4][R6.64+0x4], R9 ;  /* 0x0000040906007986 */ /* 0x0005e8000c101904 */
[----:B------:R-:W3:Y:S02]  /*01f0*/  LDG.E R8, desc[UR4][R4.64+0x8] ;  /* 0x0000080404087981 */ /* 0x000ee4000c1e1900 */
[----:B---3--:R-:W-:-:S05]  /*0200*/  IMAD.IADD R11, R8, 0x1, R11 ;  /* 0x00000001080b7824 */ /* 0x008fca00078e020b */
[----:B------:R3:W-:Y:S04]  /*0210*/  STG.E desc[UR4][R6.64+0x8], R11 ;  /* 0x0000080b06007986 */ /* 0x0007e8000c101904 */
[----:B------:R-:W4:Y:S02]  /*0220*/  LDG.E R8, desc[UR4][R4.64+0xc] ;  /* 0x00000c0404087981 */ /* 0x000f24000c1e1900 */
[----:B----4-:R-:W-:-:S05]  /*0230*/  IADD3 R13, PT, PT, R8, R13, RZ ;  /* 0x0000000d080d7210 */ /* 0x010fca0007ffe0ff */
[----:B------:R4:W-:Y:S04]  /*0240*/  STG.E desc[UR4][R6.64+0xc], R13 ;  /* 0x00000c0d06007986 */ /* 0x0009e8000c101904 */
[----:B------:R-:W1:Y:S02]  /*0250*/  LDG.E R8, desc[UR4][R4.64] ;  /* 0x0000000404087981 */ /* 0x000e64000c1e1900 */
[----:B-1----:R-:W-:-:S05]  /*0260*/  IMAD.IADD R3, R3, 0x1, R8 ;  /* 0x0000000103037824 */ /* 0x002fca00078e0208 */
[----:B------:R1:W-:Y:S04]  /*0270*/  STG.E desc[UR4][R6.64], R3 ;  /* 0x0000000306007986 */ /* 0x0003e8000c101904 */
[----:B------:R-:W2:Y:S02]  /*0280*/  LDG.E R8, desc[UR4][R4.64+0x4] ;  /* 0x0000040404087981 */ /* 0x000ea4000c1e1900 */
[----:B--2---:R-:W-:-:S05]  /*0290*/  IMAD.IADD R9, R9, 0x1, R8 ;  /* 0x0000000109097824 */ /* 0x004fca00078e0208 */
[----:B------:R2:W-:Y:S04]  /*02a0*/  STG.E desc[UR4][R6.64+0x4], R9 ;  /* 0x0000040906007986 */ /* 0x0005e8000c101904 */
[----:B------:R-:W3:Y:S02]  /*02b0*/  LDG.E R8, desc[UR4][R4.64+0x8] ;  /* 0x0000080404087981 */ /* 0x000ee4000c1e1900 */
[----:B---3--:R-:W-:-:S05]  /*02c0*/  IADD3 R11, PT, PT, R11, R8, RZ ;  /* 0x000000080b0b7210 */ /* 0x008fca0007ffe0ff */
[----:B------:R3:W-:Y:S04]  /*02d0*/  STG.E desc[UR4][R6.64+0x8], R11 ;  /* 0x0000080b06007986 */ /* 0x0007e8000c101904 */
[----:B------:R-:W4:Y:S02]  /*02e0*/  LDG.E R8, desc[UR4][R4.64+0xc] ;  /* 0x00000c0404087981 */ /* 0x000f24000c1e1900 */
[----:B----4-:R-:W-:-:S05]  /*02f0*/  IMAD.IADD R13, R13, 0x1, R8 ;  /* 0x000000010d0d7824 */ /* 0x010fca00078e0208 */
[----:B------:R4:W-:Y:S04]  /*0300*/  STG.E desc[UR4][R6.64+0xc], R13 ;  /* 0x00000c0d06007986 */ /* 0x0009e8000c101904 */
[----:B------:R-:W1:Y:S02]  /*0310*/  LDG.E R8, desc[UR4][R4.64] ;  /* 0x0000000404087981 */ /* 0x000e64000c1e1900 */
[----:B-1----:R-:W-:-:S05]  /*0320*/  IMAD.IADD R3, R3, 0x1, R8 ;  /* 0x0000000103037824 */ /* 0x002fca00078e0208 */
[----:B------:R1:W-:Y:S04]  /*0330*/  STG.E desc[UR4][R6.64], R3 ;  /* 0x0000000306007986 */ /* 0x0003e8000c101904 */
[----:B------:R-:W2:Y:S02]  /*0340*/  LDG.E R8, desc[UR4][R4.64+0x4] ;  /* 0x0000040404087981 */ /* 0x000ea4000c1e1900 */
[----:B--2---:R-:W-:-:S05]  /*0350*/  IADD3 R9, PT, PT, R9, R8, RZ ;  /* 0x0000000809097210 */ /* 0x004fca0007ffe0ff */
[----:B------:R2:W-:Y:S04]  /*0360*/  STG.E desc[UR4][R6.64+0x4], R9 ;  /* 0x0000040906007986 */ /* 0x0005e8000c101904 */
[----:B------:R-:W3:Y:S02]  /*0370*/  LDG.E R8, desc[UR4][R4.64+0x8] ;  /* 0x0000080404087981 */ /* 0x000ee4000c1e1900 */
[----:B---3--:R-:W-:-:S05]  /*0380*/  IMAD.IADD R11, R11, 0x1, R8 ;  /* 0x000000010b0b7824 */ /* 0x008fca00078e0208 */
[----:B------:R3:W-:Y:S04]  /*0390*/  STG.E desc[UR4][R6.64+0x8], R11 ;  /* 0x0000080b06007986 */ /* 0x0007e8000c101904 */
[----:B------:R-:W4:Y:S02]  /*03a0*/  LDG.E R8, desc[UR4][R4.64+0xc] ;  /* 0x00000c0404087981 */ /* 0x000f24000c1e1900 */
[----:B----4-:R-:W-:-:S05]  /*03b0*/  IMAD.IADD R13, R13, 0x1, R8 ;  /* 0x000000010d0d7824 */ /* 0x010fca00078e0208 */
[----:B------:R4:W-:Y:S04]  /*03c0*/  STG.E desc[UR4][R6.64+0xc], R13 ;  /* 0x00000c0d06007986 */ /* 0x0009e8000c101904 */
[----:B------:R-:W1:Y:S02]  /*03d0*/  LDG.E R8, desc[UR4][R4.64] ;  /* 0x0000000404087981 */ /* 0x000e64000c1e1900 */
[----:B-1----:R-:W-:-:S05]  /*03e0*/  IADD3 R3, PT, PT, R3, R8, RZ ;  /* 0x0000000803037210 */ /* 0x002fca0007ffe0ff */
        /* <DEDUP_REMOVED lines=52> */
[----:B------:R-:W3:Y:S01]  /*0730*/  LDG.E R8, desc[UR4][R4.64+0x8] ;  /* 0x0000080404087981 */ /* 0x000ee2000c1e1900 */
[----:B------:R-:W-:Y:S02]  /*0740*/  IADD3 R0, PT, PT, R0, 0x8, RZ ;  /* 0x0000000800007810 */ /* 0x000fe40007ffe0ff */
[----:B---3--:R-:W-:-:S05]  /*0750*/  IADD3 R11, PT, PT, R11, R8, RZ ;  /* 0x000000080b0b7210 */ /* 0x008fca0007ffe0ff */
[----:B------:R1:W-:Y:S04]  /*0760*/  STG.E desc[UR4][R6.64+0x8], R11 ;  /* 0x0000080b06007986 */ /* 0x0003e8000c101904 */
[----:B------:R-:W4:Y:S01]  /*0770*/  LDG.E R8, desc[UR4][R4.64+0xc] ;  /* 0x00000c0404087981 */ /* 0x000f22000c1e1900 */
[----:B------:R-:W-:Y:S01]  /*0780*/  ISETP.NE.AND P1, PT, R0, RZ, PT ;  /* 0x000000ff0000720c */ /* 0x000fe20003f25270 */
[----:B----4-:R-:W-:-:S05]  /*0790*/  IMAD.IADD R13, R13, 0x1, R8 ;  /* 0x000000010d0d7824 */ /* 0x010fca00078e0208 */
[----:B------:R1:W-:Y:S07]  /*07a0*/  STG.E desc[UR4][R6.64+0xc], R13 ;  /* 0x00000c0d06007986 */ /* 0x0003ee000c101904 */
[----:B------:R-:W-:Y:S05]  /*07b0*/  @P1 BRA `(.L_x_2) ;  /* 0xfffffff800741947 */ /* 0x000fea000383ffff */
.L_x_1:
[----:B------:R-:W-:Y:S05]  /*07c0*/  @!P0 EXIT ;  /* 0x000000000000894d */ /* 0x000fea0003800000 */
[----:B------:R-:W-:Y:S02]  /*07d0*/  ISETP.GE.U32.AND P0, PT, R10, 0x4, PT ;  /* 0x000000040a00780c */ /* 0x000fe40003f06070 */
[----:B------:R-:W-:-:S04]  /*07e0*/  LOP3.LUT R8, R2, 0x3, RZ, 0xc0, !PT ;  /* 0x0000000302087812 */ /* 0x000fc800078ec0ff */
[----:B------:R-:W-:-:S07]  /*07f0*/  ISETP.NE.AND P1, PT, R8, RZ, PT ;  /* 0x000000ff0800720c */ /* 0x000fce0003f25270 */
[----:B------:R-:W-:Y:S06]  /*0800*/  @!P0 BRA `(.L_x_3) ;  /* 0x0000000000d08947 */ /* 0x000fec0003800000 */
[----:B------:R-:W2:Y:S04]  /*0810*/  LDG.E R0, desc[UR4][R4.64] ;  /* 0x0000000404007981 */ /* 0x000ea8000c1e1900 */
[----:B-1----:R-:W2:Y:S04]  /*0820*/  LDG.E R3, desc[UR4][R6.64] ;  /* 0x0000000406037981 */ /* 0x002ea8000c1e1900 */
[----:B------:R-:W3:Y:S04]  /*0830*/  LDG.E R9, desc[UR4][R6.64+0x4] ;  /* 0x0000040406097981 */ /* 0x000ee8000c1e1900 */
[----:B------:R-:W4:Y:S04]  /*0840*/  LDG.E R11, desc[UR4][R6.64+0x8] ;  /* 0x00000804060b7981 */ /* 0x000f28000c1e1900 */
[----:B------:R-:W5:Y:S01]  /*0850*/  LDG.E R13, desc[UR4][R6.64+0xc] ;  /* 0x00000c04060d7981 */ /* 0x000f62000c1e1900 */
        /* <DEDUP_REMOVED lines=8> */
[----:B------:R-:W5:Y:S02]  /*08e0*/  LDG.E R0, desc[UR4][R4.64+0xc] ;  /* 0x00000c0404007981 */ /* 0x000f64000c1e1900 */
[----:B-----5:R-:W-:-:S05]  /*08f0*/  IADD3 R13, PT, PT, R0, R13, RZ ;  /* 0x0000000d000d7210 */ /* 0x020fca0007ffe0ff */
        /* <DEDUP_REMOVED lines=36> */
[----:B------:R1:W-:Y:S02]  /*0b40*/  STG.E desc[UR4][R6.64+0xc], R13 ;  /* 0x00000c0d06007986 */ /* 0x0003e4000c101904 */
.L_x_3:
[----:B------:R-:W-:Y:S05]  /*0b50*/  @!P1 EXIT ;  /* 0x000000000000994d */ /* 0x000fea0003800000 */
[----:B------:R-:W-:Y:S02]  /*0b60*/  ISETP.NE.AND P0, PT, R8, 0x1, PT ;  /* 0x000000010800780c */ /* 0x000fe40003f05270 */
[----:B------:R-:W-:-:S04]  /*0b70*/  LOP3.LUT R2, R2, 0x1, RZ, 0xc0, !PT ;  /* 0x0000000102027812 */ /* 0x000fc800078ec0ff */
[----:B------:R-:W-:-:S07]  /*0b80*/  ISETP.NE.U32.AND P1, PT, R2, 0x1, PT ;  /* 0x000000010200780c */ /* 0x000fce0003f25070 */
        /* <DEDUP_REMOVED lines=29> */
.L_x_4:
[----:B------:R-:W-:Y:S05]  /*0d60*/  @P1 EXIT ;  /* 0x000000000000194d */ /* 0x000fea0003800000 */
[----:B------:R-:W2:Y:S04]  /*0d70*/  LDG.E R0, desc[UR4][R4.64] ;  /* 0x0000000404007981 */ /* 0x000ea8000c1e1900 */
[----:B-1----:R-:W2:Y:S04]  /*0d80*/  LDG.E R3, desc[UR4][R6.64] ;  /* 0x0000000406037981 */ /* 0x002ea8000c1e1900 */
[----:B------:R-:W3:Y:S04]  /*0d90*/  LDG.E R9, desc[UR4][R6.64+0x4] ;  /* 0x0000040406097981 */ /* 0x000ee8000c1e1900 */
[----:B------:R-:W4:Y:S04]  /*0da0*/  LDG.E R11, desc[UR4][R6.64+0x8] ;  /* 0x00000804060b7981 */ /* 0x000f28000c1e1900 */
[----:B------:R-:W5:Y:S01]  /*0db0*/  LDG.E R13, desc[UR4][R6.64+0xc] ;  /* 0x00000c04060d7981 */ /* 0x000f62000c1e1900 */
[----:B--2---:R-:W-:-:S05]  /*0dc0*/  IMAD.IADD R3, R0, 0x1, R3 ;  /* 0x0000000100037824 */ /* 0x004fca00078e0203 */
[----:B------:R-:W-:Y:S04]  /*0dd0*/  STG.E desc[UR4][R6.64], R3 ;  /* 0x0000000306007986 */ /* 0x000fe8000c101904 */
[----:B------:R-:W3:Y:S02]  /*0de0*/  LDG.E R0, desc[UR4][R4.64+0x4] ;  /* 0x0000040404007981 */ /* 0x000ee4000c1e1900 */
[----:B---3--:R-:W-:-:S05]  /*0df0*/  IADD3 R9, PT, PT, R0, R9, RZ ;  /* 0x0000000900097210 */ /* 0x008fca0007ffe0ff */
[----:B------:R-:W-:Y:S04]  /*0e00*/  STG.E desc[UR4][R6.64+0x4], R9 ;  /* 0x0000040906007986 */ /* 0x000fe8000c101904 */
[----:B------:R-:W4:Y:S02]  /*0e10*/  LDG.E R0, desc[UR4][R4.64+0x8] ;  /* 0x0000080404007981 */ /* 0x000f24000c1e1900 */
[----:B----4-:R-:W-:-:S05]  /*0e20*/  IMAD.IADD R11, R0, 0x1, R11 ;  /* 0x00000001000b7824 */ /* 0x010fca00078e020b */
[----:B------:R-:W-:Y:S04]  /*0e30*/  STG.E desc[UR4][R6.64+0x8], R11 ;  /* 0x0000080b06007986 */ /* 0x000fe8000c101904 */
[----:B------:R-:W5:Y:S02]  /*0e40*/  LDG.E R0, desc[UR4][R4.64+0xc] ;  /* 0x00000c0404007981 */ /* 0x000f64000c1e1900 */
[----:B-----5:R-:W-:-:S05]  /*0e50*/  IADD3 R13, PT, PT, R0, R13, RZ ;  /* 0x0000000d000d7210 */ /* 0x020fca0007ffe0ff */
[----:B------:R-:W-:Y:S01]  /*0e60*/  STG.E desc[UR4][R6.64+0xc], R13 ;  /* 0x00000c0d06007986 */ /* 0x000fe2000c101904 */
[----:B------:R-:W-:Y:S05]  /*0e70*/  EXIT ;  /* 0x000000000000794d */ /* 0x000fea0003800000 */
.L_x_5:
        /* <DEDUP_REMOVED lines=16> */
.L_x_7:


//--------------------- .nv.shared.reserved.0     --------------------------
	.section	.nv.shared.reserved.0,"aw",@nobits
	.weak		__nv_reservedSMEM_offset_0_alias
	.size		__nv_reservedSMEM_offset_0_alias, 0, 64
	.other		__nv_reservedSMEM_offset_0_alias,@"STO_CUDA_RESERVED_SHARED STV_DEFAULT"
__nv_reservedSMEM_offset_0_alias:
	.zero		0
	.zero		64


//--------------------- .nv.constant0._Z17bitreverse_kernelPv --------------------------
	.section	.nv.constant0._Z17bitreverse_kernelPv,"a",@progbits
	.sectionflags	@""
	.align	4
.nv.constant0._Z17bitreverse_kernelPv:
	.zero		904


//--------------------- .nv.constant0._Z22add_kernel_interleavedP13INTERLEAVED_TPKS_jj --------------------------
	.section	.nv.constant0._Z22add_kernel_interleavedP13INTERLEAVED_TPKS_jj,"a",@progbits
	.sectionflags	@""
	.align	4
.nv.constant0._Z22add_kernel_interleavedP13INTERLEAVED_TPKS_jj:
	.zero		920


//--------------------- SYMBOLS --------------------------

	.type		.nv.reservedSmem.offset0,@object
	.size		.nv.reservedSmem.offset0,0x4
